//
// Generated by NVIDIA NVVM Compiler
//
// Compiler Build ID: CL-36424714
// Cuda compilation tools, release 13.0, V13.0.88
// Based on NVVM 20.0.0
//

.version 9.0
.target sm_100
.address_size 64

	// .globl	sha1_simple

.visible .entry sha1_simple(
	.param .u64 .ptr .align 1 sha1_simple_param_0,
	.param .u64 .ptr .align 1 sha1_simple_param_1,
	.param .u32 sha1_simple_param_2
)
{
	.local .align 16 .b8 	__local_depot0[320];
	.reg .b64 	%SP;
	.reg .b64 	%SPL;
	.reg .pred 	%p<16>;
	.reg .b32 	%r<195>;
	.reg .b64 	%rd<21>;

	mov.u64 	%SPL, __local_depot0;
	ld.param.u64 	%rd8, [sha1_simple_param_0];
	ld.param.u64 	%rd9, [sha1_simple_param_1];
	ld.param.u32 	%r47, [sha1_simple_param_2];
	add.u64 	%rd1, %SPL, 0;
	mov.u32 	%r48, %ctaid.x;
	mov.u32 	%r49, %ntid.x;
	mov.u32 	%r50, %tid.x;
	mad.lo.s32 	%r1, %r48, %r49, %r50;
	setp.ge.s32 	%p1, %r1, %r47;
	@%p1 bra 	$L__BB0_34;
	cvta.to.global.u64 	%rd11, %rd8;
	shl.b32 	%r52, %r1, 4;
	mul.wide.s32 	%rd12, %r52, 4;
	add.s64 	%rd13, %rd11, %rd12;
	ld.global.u32 	%r53, [%rd13];
	ld.global.u32 	%r54, [%rd13+4];
	ld.global.u32 	%r55, [%rd13+8];
	ld.global.u32 	%r56, [%rd13+12];
	st.local.v4.u32 	[%rd1], {%r53, %r54, %r55, %r56};
	ld.global.u32 	%r57, [%rd13+16];
	ld.global.u32 	%r58, [%rd13+20];
	ld.global.u32 	%r59, [%rd13+24];
	ld.global.u32 	%r60, [%rd13+28];
	st.local.v4.u32 	[%rd1+16], {%r57, %r58, %r59, %r60};
	ld.global.u32 	%r61, [%rd13+32];
	ld.global.u32 	%r62, [%rd13+36];
	ld.global.u32 	%r63, [%rd13+40];
	ld.global.u32 	%r64, [%rd13+44];
	st.local.v4.u32 	[%rd1+32], {%r61, %r62, %r63, %r64};
	ld.global.u32 	%r65, [%rd13+48];
	ld.global.u32 	%r66, [%rd13+52];
	ld.global.u32 	%r67, [%rd13+56];
	ld.global.u32 	%r68, [%rd13+60];
	st.local.v4.u32 	[%rd1+48], {%r65, %r66, %r67, %r68};
	add.s64 	%rd19, %rd1, 40;
	mov.b64 	%rd14, {%r63, %r69};
	cvt.u32.u64 	%r179, %rd14;
	mov.b32 	%r180, 0;
$L__BB0_2:
	ld.local.u32 	%r70, [%rd19+12];
	ld.local.v2.u32 	{%r71, %r72}, [%rd19+-8];
	xor.b32  	%r73, %r71, %r70;
	ld.local.v4.u32 	{%r74, %r75, %r76, %r77}, [%rd19+-40];
	mov.b64 	%rd15, {%r76, %r77};
	xor.b32  	%r78, %r73, %r76;
	xor.b32  	%r79, %r78, %r74;
	shf.l.wrap.b32 	%r80, %r79, %r79, 1;
	add.s64 	%rd4, %rd19, 16;
	ld.local.u32 	%r5, [%rd19+16];
	xor.b32  	%r81, %r72, %r5;
	xor.b32  	%r82, %r81, %r77;
	xor.b32  	%r83, %r82, %r75;
	shf.l.wrap.b32 	%r84, %r83, %r83, 1;
	st.local.v2.u32 	[%rd19+24], {%r80, %r84};
	ld.local.u32 	%r85, [%rd19+20];
	xor.b32  	%r86, %r179, %r85;
	ld.local.u32 	%r87, [%rd19+-24];
	xor.b32  	%r88, %r86, %r87;
	cvt.u32.u64 	%r89, %rd15;
	xor.b32  	%r90, %r88, %r89;
	shf.l.wrap.b32 	%r91, %r90, %r90, 1;
	st.local.u32 	[%rd19+32], %r91;
	ld.local.u32 	%r92, [%rd19+4];
	ld.local.u32 	%r93, [%rd19+-20];
	xor.b32  	%r94, %r92, %r93;
	{ .reg .b32 tmp; mov.b64 {tmp, %r95}, %rd15; }
	xor.b32  	%r96, %r94, %r95;
	xor.b32  	%r97, %r96, %r80;
	shf.l.wrap.b32 	%r98, %r97, %r97, 1;
	st.local.u32 	[%rd19+36], %r98;
	add.s32 	%r180, %r180, 4;
	setp.ne.s32 	%p2, %r180, 64;
	mov.u32 	%r179, %r5;
	mov.u64 	%rd19, %rd4;
	@%p2 bra 	$L__BB0_2;
	add.s64 	%rd20, %rd1, 8;
	mov.b32 	%r186, -1009589776;
	mov.b32 	%r185, 271733878;
	mov.b32 	%r184, -1732584194;
	mov.b32 	%r183, -271733879;
	mov.b32 	%r182, 1732584193;
	mov.b32 	%r181, -80;
$L__BB0_4:
	add.s32 	%r13, %r181, 80;
	setp.gt.u32 	%p3, %r13, 19;
	@%p3 bra 	$L__BB0_6;
	and.b32  	%r114, %r183, %r184;
	not.b32 	%r115, %r183;
	and.b32  	%r116, %r185, %r115;
	or.b32  	%r187, %r114, %r116;
	mov.b32 	%r188, 1518500249;
	bra.uni 	$L__BB0_11;
$L__BB0_6:
	setp.gt.u32 	%p4, %r13, 39;
	@%p4 bra 	$L__BB0_8;
	xor.b32  	%r112, %r184, %r185;
	xor.b32  	%r187, %r112, %r183;
	mov.b32 	%r188, 1859775393;
	bra.uni 	$L__BB0_11;
$L__BB0_8:
	setp.gt.u32 	%p5, %r13, 59;
	@%p5 bra 	$L__BB0_10;
	or.b32  	%r108, %r184, %r185;
	and.b32  	%r109, %r183, %r108;
	and.b32  	%r110, %r184, %r185;
	or.b32  	%r187, %r109, %r110;
	mov.b32 	%r188, -1894007588;
	bra.uni 	$L__BB0_11;
$L__BB0_10:
	xor.b32  	%r106, %r184, %r185;
	xor.b32  	%r187, %r106, %r183;
	mov.b32 	%r188, -899497514;
$L__BB0_11:
	shf.l.wrap.b32 	%r117, %r182, %r182, 5;
	ld.local.u32 	%r118, [%rd20+-8];
	add.s32 	%r119, %r117, %r186;
	add.s32 	%r120, %r119, %r187;
	add.s32 	%r121, %r120, %r188;
	add.s32 	%r20, %r121, %r118;
	shf.l.wrap.b32 	%r21, %r183, %r183, 30;
	setp.lt.u32 	%p6, %r13, 19;
	@%p6 bra 	$L__BB0_17;
	setp.lt.u32 	%p7, %r13, 39;
	@%p7 bra 	$L__BB0_16;
	setp.lt.u32 	%p8, %r13, 59;
	@%p8 bra 	$L__BB0_15;
	xor.b32  	%r123, %r21, %r184;
	xor.b32  	%r189, %r123, %r182;
	mov.b32 	%r190, -899497514;
	bra.uni 	$L__BB0_18;
$L__BB0_15:
	or.b32  	%r125, %r21, %r184;
	and.b32  	%r126, %r182, %r125;
	and.b32  	%r127, %r21, %r184;
	or.b32  	%r189, %r126, %r127;
	mov.b32 	%r190, -1894007588;
	bra.uni 	$L__BB0_18;
$L__BB0_16:
	xor.b32  	%r129, %r21, %r184;
	xor.b32  	%r189, %r129, %r182;
	mov.b32 	%r190, 1859775393;
	bra.uni 	$L__BB0_18;
$L__BB0_17:
	and.b32  	%r131, %r182, %r21;
	not.b32 	%r132, %r182;
	and.b32  	%r133, %r184, %r132;
	or.b32  	%r189, %r131, %r133;
	mov.b32 	%r190, 1518500249;
$L__BB0_18:
	shf.l.wrap.b32 	%r134, %r20, %r20, 5;
	ld.local.u32 	%r135, [%rd20+-4];
	add.s32 	%r136, %r134, %r185;
	add.s32 	%r137, %r136, %r189;
	add.s32 	%r138, %r137, %r190;
	add.s32 	%r28, %r138, %r135;
	shf.l.wrap.b32 	%r186, %r182, %r182, 30;
	setp.lt.u32 	%p9, %r13, 18;
	@%p9 bra 	$L__BB0_24;
	setp.lt.u32 	%p10, %r13, 38;
	@%p10 bra 	$L__BB0_23;
	setp.lt.u32 	%p11, %r13, 58;
	@%p11 bra 	$L__BB0_22;
	xor.b32  	%r140, %r186, %r21;
	xor.b32  	%r191, %r140, %r20;
	mov.b32 	%r192, -899497514;
	bra.uni 	$L__BB0_25;
$L__BB0_22:
	or.b32  	%r142, %r186, %r21;
	and.b32  	%r143, %r20, %r142;
	and.b32  	%r144, %r186, %r21;
	or.b32  	%r191, %r143, %r144;
	mov.b32 	%r192, -1894007588;
	bra.uni 	$L__BB0_25;
$L__BB0_23:
	xor.b32  	%r146, %r186, %r21;
	xor.b32  	%r191, %r146, %r20;
	mov.b32 	%r192, 1859775393;
	bra.uni 	$L__BB0_25;
$L__BB0_24:
	and.b32  	%r148, %r20, %r186;
	not.b32 	%r149, %r20;
	and.b32  	%r150, %r21, %r149;
	or.b32  	%r191, %r148, %r150;
	mov.b32 	%r192, 1518500249;
$L__BB0_25:
	shf.l.wrap.b32 	%r151, %r28, %r28, 5;
	ld.local.u32 	%r152, [%rd20];
	add.s32 	%r153, %r151, %r184;
	add.s32 	%r154, %r153, %r191;
	add.s32 	%r155, %r154, %r192;
	add.s32 	%r183, %r155, %r152;
	shf.l.wrap.b32 	%r185, %r20, %r20, 30;
	setp.lt.u32 	%p12, %r13, 17;
	@%p12 bra 	$L__BB0_31;
	setp.lt.u32 	%p13, %r13, 37;
	@%p13 bra 	$L__BB0_30;
	setp.lt.u32 	%p14, %r13, 57;
	@%p14 bra 	$L__BB0_29;
	xor.b32  	%r157, %r185, %r186;
	xor.b32  	%r193, %r157, %r28;
	mov.b32 	%r194, -899497514;
	bra.uni 	$L__BB0_32;
$L__BB0_29:
	or.b32  	%r159, %r185, %r186;
	and.b32  	%r160, %r28, %r159;
	and.b32  	%r161, %r185, %r186;
	or.b32  	%r193, %r160, %r161;
	mov.b32 	%r194, -1894007588;
	bra.uni 	$L__BB0_32;
$L__BB0_30:
	xor.b32  	%r163, %r185, %r186;
	xor.b32  	%r193, %r163, %r28;
	mov.b32 	%r194, 1859775393;
	bra.uni 	$L__BB0_32;
$L__BB0_31:
	and.b32  	%r165, %r28, %r185;
	not.b32 	%r166, %r28;
	and.b32  	%r167, %r186, %r166;
	or.b32  	%r193, %r165, %r167;
	mov.b32 	%r194, 1518500249;
$L__BB0_32:
	shf.l.wrap.b32 	%r168, %r183, %r183, 5;
	ld.local.u32 	%r169, [%rd20+4];
	add.s32 	%r170, %r168, %r21;
	add.s32 	%r171, %r170, %r193;
	add.s32 	%r172, %r171, %r194;
	add.s32 	%r182, %r172, %r169;
	shf.l.wrap.b32 	%r184, %r28, %r28, 30;
	add.s32 	%r181, %r181, 4;
	add.s64 	%rd20, %rd20, 16;
	setp.ne.s32 	%p15, %r181, 0;
	@%p15 bra 	$L__BB0_4;
	add.s32 	%r173, %r182, 1732584193;
	add.s32 	%r174, %r183, -271733879;
	add.s32 	%r175, %r184, -1732584194;
	add.s32 	%r176, %r185, 271733878;
	add.s32 	%r177, %r186, -1009589776;
	mul.lo.s32 	%r178, %r1, 5;
	cvta.to.global.u64 	%rd16, %rd9;
	mul.wide.s32 	%rd17, %r178, 4;
	add.s64 	%rd18, %rd16, %rd17;
	st.global.u32 	[%rd18], %r173;
	st.global.u32 	[%rd18+4], %r174;
	st.global.u32 	[%rd18+8], %r175;
	st.global.u32 	[%rd18+12], %r176;
	st.global.u32 	[%rd18+16], %r177;
$L__BB0_34:
	ret;

}


// ===== COMPILED SASS (sm_100) =====

	.target	sm_100

	.elftype	@"ET_EXEC"


//--------------------- .note.nv.tkinfo           --------------------------
	.section	.note.nv.tkinfo,"",@"SHT_NOTE"
	.sectionflags	@"SHF_NOTE_NV_TKINFO"
	.tkinfo
        /*0018*/ 	.word	0x00000002
        /*0030*/ 	.string	""
        /*0030*/ 	.string	"ptxas"
        /*0030*/ 	.string	"Cuda compilation tools, release 13.0, V13.0.88"
        /*0030*/ 	.string	"Build cuda_13.0.r13.0/compiler.36424714_0"
        /*0030*/ 	.string	"-arch sm_100 -m 64 "



//--------------------- .note.nv.cuinfo           --------------------------
	.section	.note.nv.cuinfo,"",@"SHT_NOTE"
	.sectionflags	@"SHF_NOTE_NV_CUINFO"
        /*0018*/ 	.short	0x0002
        /*001a*/ 	.short	0x0064
        /*001c*/ 	.short	0x0082
	.zero		2


//--------------------- .nv.info                  --------------------------
	.section	.nv.info,"",@"SHT_CUDA_INFO"
	.align	4


	//----- nvinfo : EIATTR_REGCOUNT
	.align		4
        /*0000*/ 	.byte	0x04, 0x2f
        /*0002*/ 	.short	(.L_1 - .L_0)
	.align		4
.L_0:
        /*0004*/ 	.word	index@(sha1_simple)
        /*0008*/ 	.word	0x00000018


	//----- nvinfo : EIATTR_FRAME_SIZE
	.align		4
.L_1:
        /*000c*/ 	.byte	0x04, 0x11
        /*000e*/ 	.short	(.L_3 - .L_2)
	.align		4
.L_2:
        /*0010*/ 	.word	index@(sha1_simple)
        /*0014*/ 	.word	0x00000140


	//----- nvinfo : EIATTR_MIN_STACK_SIZE
	.align		4
.L_3:
        /*0018*/ 	.byte	0x04, 0x12
        /*001a*/ 	.short	(.L_5 - .L_4)
	.align		4
.L_4:
        /*001c*/ 	.word	index@(sha1_simple)
        /*0020*/ 	.word	0x00000140
.L_5:


//--------------------- .nv.compat                --------------------------
	.section	.nv.compat,"",@"SHT_CUDA_COMPAT_INFO"
	.align	4
        /*0000*/ 	.byte	0x02, 0x09, 0x00, 0x00, 0x02, 0x02, 0x01, 0x00, 0x02, 0x05, 0x05, 0x00, 0x03, 0x07, 0x01, 0x01
        /*0010*/ 	.byte	0x02, 0x03, 0x00, 0x00, 0x02, 0x06, 0x01, 0x00, 0x04, 0x0b, 0x08, 0x00, 0x09, 0x00, 0x00, 0x00
        /*0020*/ 	.byte	0x00, 0x00, 0x00, 0x00


//--------------------- .nv.info.sha1_simple      --------------------------
	.section	.nv.info.sha1_simple,"",@"SHT_CUDA_INFO"
	.sectionflags	@""
	.align	4


	//----- nvinfo : EIATTR_CUDA_API_VERSION
	.align		4
        /*0000*/ 	.byte	0x04, 0x37
        /*0002*/ 	.short	(.L_7 - .L_6)
.L_6:
        /*0004*/ 	.word	0x00000082


	//----- nvinfo : EIATTR_KPARAM_INFO
	.align		4
.L_7:
        /*0008*/ 	.byte	0x04, 0x17
        /*000a*/ 	.short	(.L_9 - .L_8)
.L_8:
        /*000c*/ 	.word	0x00000000
        /*0010*/ 	.short	0x0002
        /*0012*/ 	.short	0x0010
        /*0014*/ 	.byte	0x00, 0xf0, 0x11, 0x00


	//----- nvinfo : EIATTR_KPARAM_INFO
	.align		4
.L_9:
        /*0018*/ 	.byte	0x04, 0x17
        /*001a*/ 	.short	(.L_11 - .L_10)
.L_10:
        /*001c*/ 	.word	0x00000000
        /*0020*/ 	.short	0x0001
        /*0022*/ 	.short	0x0008
        /*0024*/ 	.byte	0x00, 0xf5, 0x21, 0x00


	//----- nvinfo : EIATTR_KPARAM_INFO
	.align		4
.L_11:
        /*0028*/ 	.byte	0x04, 0x17
        /*002a*/ 	.short	(.L_13 - .L_12)
.L_12:
        /*002c*/ 	.word	0x00000000
        /*0030*/ 	.short	0x0000
        /*0032*/ 	.short	0x0000
        /*0034*/ 	.byte	0x00, 0xf5, 0x21, 0x00


	//----- nvinfo : EIATTR_SPARSE_MMA_MASK
	.align		4
.L_13:
        /*0038*/ 	.byte	0x03, 0x50
        /*003a*/ 	.short	0x0000


	//----- nvinfo : EIATTR_MAXREG_COUNT
	.align		4
        /*003c*/ 	.byte	0x03, 0x1b
        /*003e*/ 	.short	0x00ff


	//----- nvinfo : EIATTR_MERCURY_ISA_VERSION
	.align		4
        /*0040*/ 	.byte	0x03, 0x5f
        /*0042*/ 	.short	0x0101


	//----- nvinfo : EIATTR_VRC_CTA_INIT_COUNT
	.align		4
        /*0044*/ 	.byte	0x02, 0x4a
	.zero		1
	.zero		1


	//----- nvinfo : EIATTR_EXIT_INSTR_OFFSETS
	.align		4
        /*0048*/ 	.byte	0x04, 0x1c
        /*004a*/ 	.short	(.L_15 - .L_14)


	//   ....[0]....
.L_14:
        /*004c*/ 	.word	0x00000080


	//   ....[1]....
        /*0050*/ 	.word	0x00001450


	//----- nvinfo : EIATTR_CBANK_PARAM_SIZE
	.align		4
.L_15:
        /*0054*/ 	.byte	0x03, 0x19
        /*0056*/ 	.short	0x0014


	//----- nvinfo : EIATTR_PARAM_CBANK
	.align		4
        /*0058*/ 	.byte	0x04, 0x0a
        /*005a*/ 	.short	(.L_17 - .L_16)
	.align		4
.L_16:
        /*005c*/ 	.word	index@(.nv.constant0.sha1_simple)
        /*0060*/ 	.short	0x0380
        /*0062*/ 	.short	0x0014


	//----- nvinfo : EIATTR_SW_WAR
	.align		4
.L_17:
        /*0064*/ 	.byte	0x04, 0x36
        /*0066*/ 	.short	(.L_19 - .L_18)
.L_18:
        /*0068*/ 	.word	0x00000008
.L_19:


//--------------------- .nv.callgraph             --------------------------
	.section	.nv.callgraph,"",@"SHT_CUDA_CALLGRAPH"
	.align	4
	.sectionentsize	8
	.align		4
        /*0000*/ 	.word	0x00000000
	.align		4
        /*0004*/ 	.word	0xffffffff
	.align		4
        /*0008*/ 	.word	0x00000000
	.align		4
        /*000c*/ 	.word	0xfffffffe
	.align		4
        /*0010*/ 	.word	0x00000000
	.align		4
        /*0014*/ 	.word	0xfffffffd
	.align		4
        /*0018*/ 	.word	0x00000000
	.align		4
        /*001c*/ 	.word	0xfffffffc


//--------------------- .text.sha1_simple         --------------------------
	.section	.text.sha1_simple,"ax",@progbits
	.align	128
        .global         sha1_simple
        .type           sha1_simple,@function
        .size           sha1_simple,(.L_x_13 - sha1_simple)
        .other          sha1_simple,@"STO_CUDA_ENTRY STV_DEFAULT"
sha1_simple:
.text.sha1_simple:
[----:B------:R-:W0:Y:S01]  /*0000*/  LDC R1, c[0x0][0x37c] ;  /* 0x0000df00ff017b82 */ /* 0x000e220000000800 */
[----:B------:R-:W1:Y:S07]  /*0010*/  S2R R3, SR_TID.X ;  /* 0x0000000000037919 */ /* 0x000e6e0000002100 */
[----:B------:R-:W1:Y:S01]  /*0020*/  S2UR UR4, SR_CTAID.X ;  /* 0x00000000000479c3 */ /* 0x000e620000002500 */
[----:B------:R-:W2:Y:S01]  /*0030*/  LDCU UR5, c[0x0][0x390] ;  /* 0x00007200ff0577ac */ /* 0x000ea20008000800 */
[----:B0-----:R-:W-:-:S06]  /*0040*/  VIADD R1, R1, 0xfffffec0 ;  /* 0xfffffec001017836 */ /* 0x001fcc0000000000 */
[----:B------:R-:W1:Y:S02]  /*0050*/  LDC R2, c[0x0][0x360] ;  /* 0x0000d800ff027b82 */ /* 0x000e640000000800 */
[----:B-1----:R-:W-:-:S05]  /*0060*/  IMAD R2, R2, UR4, R3 ;  /* 0x0000000402027c24 */ /* 0x002fca000f8e0203 */
[----:B--2---:R-:W-:-:S13]  /*0070*/  ISETP.GE.AND P0, PT, R2, UR5, PT ;  /* 0x0000000502007c0c */ /* 0x004fda000bf06270 */
[----:B------:R-:W-:Y:S05]  /*0080*/  @P0 EXIT ;  /* 0x000000000000094d */ /* 0x000fea0003800000 */
[----:B------:R-:W0:Y:S01]  /*0090*/  LDC.64 R20, c[0x0][0x380] ;  /* 0x0000e000ff147b82 */ /* 0x000e220000000a00 */
[----:B------:R-:W1:Y:S01]  /*00a0*/  LDCU.64 UR6, c[0x0][0x358] ;  /* 0x00006b00ff0677ac */ /* 0x000e620008000a00 */
[----:B------:R-:W-:-:S04]  /*00b0*/  IMAD.SHL.U32 R3, R2, 0x10, RZ ;  /* 0x0000001002037824 */ /* 0x000fc800078e00ff */
[----:B0-----:R-:W-:-:S05]  /*00c0*/  IMAD.WIDE R20, R3, 0x4, R20 ;  /* 0x0000000403147825 */ /* 0x001fca00078e0214 */
[----:B-1----:R-:W2:Y:S04]  /*00d0*/  LDG.E R8, desc[UR6][R20.64] ;  /* 0x0000000614087981 */ /* 0x002ea8000c1e1900 */
[----:B------:R-:W2:Y:S04]  /*00e0*/  LDG.E R9, desc[UR6][R20.64+0x4] ;  /* 0x0000040614097981 */ /* 0x000ea8000c1e1900 */
[----:B------:R-:W2:Y:S04]  /*00f0*/  LDG.E R10, desc[UR6][R20.64+0x8] ;  /* 0x00000806140a7981 */ /* 0x000ea8000c1e1900 */
[----:B------:R-:W2:Y:S04]  /*0100*/  LDG.E R11, desc[UR6][R20.64+0xc] ;  /* 0x00000c06140b7981 */ /* 0x000ea8000c1e1900 */
[----:B------:R-:W3:Y:S04]  /*0110*/  LDG.E R12, desc[UR6][R20.64+0x10] ;  /* 0x00001006140c7981 */ /* 0x000ee8000c1e1900 */
[----:B------:R-:W3:Y:S04]  /*0120*/  LDG.E R13, desc[UR6][R20.64+0x14] ;  /* 0x00001406140d7981 */ /* 0x000ee8000c1e1900 */
[----:B------:R-:W3:Y:S04]  /*0130*/  LDG.E R14, desc[UR6][R20.64+0x18] ;  /* 0x00001806140e7981 */ /* 0x000ee8000c1e1900 */
[----:B------:R-:W3:Y:S04]  /*0140*/  LDG.E R15, desc[UR6][R20.64+0x1c] ;  /* 0x00001c06140f7981 */ /* 0x000ee8000c1e1900 */
[----:B------:R-:W4:Y:S04]  /*0150*/  LDG.E R4, desc[UR6][R20.64+0x20] ;  /* 0x0000200614047981 */ /* 0x000f28000c1e1900 */
[----:B------:R-:W4:Y:S04]  /*0160*/  LDG.E R5, desc[UR6][R20.64+0x24] ;  /* 0x0000240614057981 */ /* 0x000f28000c1e1900 */
[----:B------:R-:W4:Y:S04]  /*0170*/  LDG.E R6, desc[UR6][R20.64+0x28] ;  /* 0x0000280614067981 */ /* 0x000f28000c1e1900 */
[----:B------:R-:W4:Y:S04]  /*0180*/  LDG.E R7, desc[UR6][R20.64+0x2c] ;  /* 0x00002c0614077981 */ /* 0x000f28000c1e1900 */
[----:B------:R-:W5:Y:S04]  /*0190*/  LDG.E R16, desc[UR6][R20.64+0x30] ;  /* 0x0000300614107981 */ /* 0x000f68000c1e1900 */
[----:B------:R-:W5:Y:S04]  /*01a0*/  LDG.E R17, desc[UR6][R20.64+0x34] ;  /* 0x0000340614117981 */ /* 0x000f68000c1e1900 */
[----:B------:R-:W5:Y:S04]  /*01b0*/  LDG.E R18, desc[UR6][R20.64+0x38] ;  /* 0x0000380614127981 */ /* 0x000f68000c1e1900 */
[----:B------:R-:W5:Y:S01]  /*01c0*/  LDG.E R19, desc[UR6][R20.64+0x3c] ;  /* 0x00003c0614137981 */ /* 0x000f62000c1e1900 */
[----:B------:R-:W-:Y:S01]  /*01d0*/  VIADD R0, R1, 0x28 ;  /* 0x0000002801007836 */ /* 0x000fe20000000000 */
[----:B------:R-:W-:-:S02]  /*01e0*/  UMOV UR4, URZ ;  /* 0x000000ff00047c82 */ /* 0x000fc40008000000 */
[----:B--2---:R0:W-:Y:S04]  /*01f0*/  STL.128 [R1], R8 ;  /* 0x0000000801007387 */ /* 0x0041e80000100c00 */
[----:B---3--:R0:W-:Y:S04]  /*0200*/  STL.128 [R1+0x10], R12 ;  /* 0x0000100c01007387 */ /* 0x0081e80000100c00 */
[----:B----4-:R0:W-:Y:S04]  /*0210*/  STL.128 [R1+0x20], R4 ;  /* 0x0000200401007387 */ /* 0x0101e80000100c00 */
[----:B-----5:R0:W-:Y:S02]  /*0220*/  STL.128 [R1+0x30], R16 ;  /* 0x0000301001007387 */ /* 0x0201e40000100c00 */
.L_x_0:
[----:B------:R-:W2:Y:S04]  /*0230*/  LDL R3, [R0+0xc] ;  /* 0x00000c0000037983 */ /* 0x000ea80000100800 */
[----:B0-----:R-:W2:Y:S04]  /*0240*/  LDL.64 R4, [R0+-0x8] ;  /* 0xfffff80000047983 */ /* 0x001ea80000100a00 */
[----:B------:R-:W2:Y:S04]  /*0250*/  LDL.128 R8, [R0+-0x28] ;  /* 0xffffd80000087983 */ /* 0x000ea80000100c00 */
[----:B------:R-:W3:Y:S04]  /*0260*/  LDL R12, [R0+0x10] ;  /* 0x00001000000c7983 */ /* 0x000ee80000100800 */
[----:B------:R-:W4:Y:S04]  /*0270*/  LDL R7, [R0+0x14] ;  /* 0x0000140000077983 */ /* 0x000f280000100800 */
[----:B------:R-:W4:Y:S04]  /*0280*/  LDL R13, [R0+-0x18] ;  /* 0xffffe800000d7983 */ /* 0x000f280000100800 */
[----:B------:R-:W5:Y:S04]  /*0290*/  LDL R14, [R0+0x4] ;  /* 0x00000400000e7983 */ /* 0x000f680000100800 */
[----:B------:R-:W5:Y:S04]  /*02a0*/  LDL R15, [R0+-0x14] ;  /* 0xffffec00000f7983 */ /* 0x000f680000100800 */
[----:B------:R-:W5:Y:S04]  /*02b0*/  LDL R16, [R0+-0x8] ;  /* 0xfffff80000107983 */ /* 0x000f680000100800 */
[----:B------:R-:W5:Y:S04]  /*02c0*/  LDL R18, [R0+0x14] ;  /* 0x0000140000127983 */ /* 0x000f680000100800 */
[----:B------:R-:W5:Y:S01]  /*02d0*/  LDL R19, [R0+0xc] ;  /* 0x00000c0000137983 */ /* 0x000f620000100800 */
[----:B--2---:R-:W-:-:S02]  /*02e0*/  LOP3.LUT R3, R10, R4, R3, 0x96, !PT ;  /* 0x000000040a037212 */ /* 0x004fc400078e9603 */
[----:B---3--:R-:W-:Y:S02]  /*02f0*/  LOP3.LUT R4, R11, R5, R12, 0x96, !PT ;  /* 0x000000050b047212 */ /* 0x008fe400078e960c */
[----:B------:R-:W-:Y:S02]  /*0300*/  LOP3.LUT R3, R3, R8, RZ, 0x3c, !PT ;  /* 0x0000000803037212 */ /* 0x000fe400078e3cff */
[----:B------:R-:W-:Y:S02]  /*0310*/  LOP3.LUT R4, R4, R9, RZ, 0x3c, !PT ;  /* 0x0000000904047212 */ /* 0x000fe400078e3cff */
[----:B------:R-:W2:Y:S01]  /*0320*/  LDL.64 R8, [R0+0x8] ;  /* 0x0000080000087983 */ /* 0x000ea20000100a00 */
[----:B----4-:R-:W-:-:S04]  /*0330*/  LOP3.LUT R7, R13, R6, R7, 0x96, !PT ;  /* 0x000000060d077212 */ /* 0x010fc800078e9607 */
[----:B------:R-:W-:Y:S02]  /*0340*/  LOP3.LUT R7, R7, R10, RZ, 0x3c, !PT ;  /* 0x0000000a07077212 */ /* 0x000fe400078e3cff */
[----:B-----5:R-:W-:Y:S02]  /*0350*/  LOP3.LUT R11, R11, R14, R15, 0x96, !PT ;  /* 0x0000000e0b0b7212 */ /* 0x020fe400078e960f */
[----:B------:R-:W-:Y:S02]  /*0360*/  SHF.L.W.U32.HI R14, R3, 0x1, R3 ;  /* 0x00000001030e7819 */ /* 0x000fe40000010e03 */
[----:B------:R-:W-:Y:S02]  /*0370*/  SHF.L.W.U32.HI R15, R4, 0x1, R4 ;  /* 0x00000001040f7819 */ /* 0x000fe40000010e04 */
[----:B------:R-:W-:Y:S02]  /*0380*/  LOP3.LUT R11, R11, R14, RZ, 0x3c, !PT ;  /* 0x0000000e0b0b7212 */ /* 0x000fe400078e3cff */
[----:B------:R-:W-:Y:S01]  /*0390*/  SHF.L.W.U32.HI R3, R7, 0x1, R7 ;  /* 0x0000000107037819 */ /* 0x000fe20000010e07 */
[----:B------:R0:W-:Y:S01]  /*03a0*/  STL.64 [R0+0x18], R14 ;  /* 0x0000180e00007387 */ /* 0x0001e20000100a00 */
[----:B------:R-:W-:-:S03]  /*03b0*/  SHF.L.W.U32.HI R11, R11, 0x1, R11 ;  /* 0x000000010b0b7819 */ /* 0x000fc60000010e0b */
[----:B------:R-:W2:Y:S04]  /*03c0*/  LDL.128 R4, [R0+-0x18] ;  /* 0xffffe80000047983 */ /* 0x000ea80000100c00 */
[----:B------:R-:W2:Y:S04]  /*03d0*/  LDL R13, [R0+0x1c] ;  /* 0x00001c00000d7983 */ /* 0x000ea80000100800 */
[----:B------:R1:W-:Y:S04]  /*03e0*/  STL [R0+0x20], R3 ;  /* 0x0000200300007387 */ /* 0x0003e80000100800 */
[----:B------:R-:W3:Y:S04]  /*03f0*/  LDL R10, [R0+0x20] ;  /* 0x00002000000a7983 */ /* 0x000ee80000100800 */
[----:B------:R4:W-:Y:S04]  /*0400*/  STL [R0+0x24], R11 ;  /* 0x0000240b00007387 */ /* 0x0009e80000100800 */
[----:B------:R-:W5:Y:S04]  /*0410*/  LDL R17, [R0+0x24] ;  /* 0x0000240000117983 */ /* 0x000f680000100800 */
[----:B0-----:R-:W4:Y:S01]  /*0420*/  LDL R14, [R0+-0x4] ;  /* 0xfffffc00000e7983 */ /* 0x001f220000100800 */
[----:B--2---:R-:W-:-:S04]  /*0430*/  LOP3.LUT R13, R6, R8, R13, 0x96, !PT ;  /* 0x00000008060d7212 */ /* 0x004fc800078e960d */
[----:B------:R-:W-:Y:S02]  /*0440*/  LOP3.LUT R4, R13, R4, RZ, 0x3c, !PT ;  /* 0x000000040d047212 */ /* 0x000fe400078e3cff */
[----:B---3--:R-:W-:-:S04]  /*0450*/  LOP3.LUT R8, R7, R9, R10, 0x96, !PT ;  /* 0x0000000907087212 */ /* 0x008fc800078e960a */
[----:B------:R-:W-:Y:S02]  /*0460*/  LOP3.LUT R5, R8, R5, RZ, 0x3c, !PT ;  /* 0x0000000508057212 */ /* 0x000fe400078e3cff */
[----:B-----5:R-:W-:Y:S02]  /*0470*/  LOP3.LUT R17, R16, R12, R17, 0x96, !PT ;  /* 0x0000000c10117212 */ /* 0x020fe400078e9611 */
[----:B------:R-:W-:Y:S01]  /*0480*/  SHF.L.W.U32.HI R12, R4, 0x1, R4 ;  /* 0x00000001040c7819 */ /* 0x000fe20000010e04 */
[----:B------:R-:W2:Y:S01]  /*0490*/  LDL R16, [R0+0x8] ;  /* 0x0000080000107983 */ /* 0x000ea20000100800 */
[----:B----4-:R-:W-:Y:S02]  /*04a0*/  LOP3.LUT R7, R7, R18, R14, 0x96, !PT ;  /* 0x0000001207077212 */ /* 0x010fe400078e960e */
[----:B------:R-:W-:Y:S01]  /*04b0*/  LOP3.LUT R17, R17, R6, RZ, 0x3c, !PT ;  /* 0x0000000611117212 */ /* 0x000fe200078e3cff */
[----:B------:R-:W3:Y:S01]  /*04c0*/  LDL.64 R14, [R0+0x18] ;  /* 0x00001800000e7983 */ /* 0x000ee20000100a00 */
[----:B------:R-:W-:-:S02]  /*04d0*/  LOP3.LUT R7, R7, R12, RZ, 0x3c, !PT ;  /* 0x0000000c07077212 */ /* 0x000fc400078e3cff */
[----:B------:R-:W-:Y:S01]  /*04e0*/  SHF.L.W.U32.HI R13, R5, 0x1, R5 ;  /* 0x00000001050d7819 */ /* 0x000fe20000010e05 */
[----:B------:R-:W4:Y:S01]  /*04f0*/  LDL R18, [R0+0x24] ;  /* 0x0000240000127983 */ /* 0x000f220000100800 */
[----:B------:R-:W-:Y:S02]  /*0500*/  SHF.L.W.U32.HI R17, R17, 0x1, R17 ;  /* 0x0000000111117819 */ /* 0x000fe40000010e11 */
[----:B-1----:R-:W-:Y:S01]  /*0510*/  SHF.L.W.U32.HI R3, R7, 0x1, R7 ;  /* 0x0000000107037819 */ /* 0x002fe20000010e07 */
[----:B------:R-:W-:Y:S04]  /*0520*/  STL.64 [R0+0x28], R12 ;  /* 0x0000280c00007387 */ /* 0x000fe80000100a00 */
[----:B------:R-:W3:Y:S04]  /*0530*/  LDL.128 R4, [R0+-0x8] ;  /* 0xfffff80000047983 */ /* 0x000ee80000100c00 */
[----:B------:R-:W3:Y:S04]  /*0540*/  LDL R9, [R0+0x2c] ;  /* 0x00002c0000097983 */ /* 0x000ee80000100800 */
[----:B------:R0:W-:Y:S04]  /*0550*/  STL [R0+0x30], R17 ;  /* 0x0000301100007387 */ /* 0x0001e80000100800 */
[----:B------:R1:W-:Y:S04]  /*0560*/  STL [R0+0x34], R3 ;  /* 0x0000340300007387 */ /* 0x0003e80000100800 */
[----:B------:R-:W5:Y:S04]  /*0570*/  LDL R8, [R0+0x30] ;  /* 0x0000300000087983 */ /* 0x000f680000100800 */
[----:B------:R-:W2:Y:S04]  /*0580*/  LDL R11, [R0+0x34] ;  /* 0x00003400000b7983 */ /* 0x000ea80000100800 */
[----:B0-----:R-:W2:Y:S01]  /*0590*/  LDL R17, [R0+0x1c] ;  /* 0x00001c0000117983 */ /* 0x001ea20000100800 */
[----:B---3--:R-:W-:-:S04]  /*05a0*/  LOP3.LUT R9, R6, R14, R9, 0x96, !PT ;  /* 0x0000000e06097212 */ /* 0x008fc800078e9609 */
[----:B------:R-:W-:Y:S02]  /*05b0*/  LOP3.LUT R4, R9, R4, RZ, 0x3c, !PT ;  /* 0x0000000409047212 */ /* 0x000fe400078e3cff */
[C---:B----4-:R-:W-:Y:S02]  /*05c0*/  LOP3.LUT R19, R7.reuse, R18, R19, 0x96, !PT ;  /* 0x0000001207137212 */ /* 0x050fe400078e9613 */
[----:B-----5:R-:W-:Y:S01]  /*05d0*/  LOP3.LUT R12, R7, R15, R8, 0x96, !PT ;  /* 0x0000000f070c7212 */ /* 0x020fe200078e9608 */
[----:B------:R-:W3:Y:S01]  /*05e0*/  LDL R18, [R0+0x2c] ;  /* 0x00002c0000127983 */ /* 0x000ee20000100800 */
[----:B--2---:R-:W-:Y:S02]  /*05f0*/  LOP3.LUT R11, R16, R10, R11, 0x96, !PT ;  /* 0x0000000a100b7212 */ /* 0x004fe400078e960b */
[----:B------:R-:W-:Y:S01]  /*0600*/  LOP3.LUT R5, R12, R5, RZ, 0x3c, !PT ;  /* 0x000000050c057212 */ /* 0x000fe200078e3cff */
[----:B------:R-:W2:Y:S01]  /*0610*/  LDL R16, [R0+0x18] ;  /* 0x0000180000107983 */ /* 0x000ea20000100800 */
[----:B------:R-:W-:-:S02]  /*0620*/  LOP3.LUT R11, R11, R6, RZ, 0x3c, !PT ;  /* 0x000000060b0b7212 */ /* 0x000fc400078e3cff */
[----:B------:R-:W-:Y:S01]  /*0630*/  SHF.L.W.U32.HI R14, R4, 0x1, R4 ;  /* 0x00000001040e7819 */ /* 0x000fe20000010e04 */
[----:B------:R-:W4:Y:S01]  /*0640*/  LDL.64 R12, [R0+0x28] ;  /* 0x00002800000c7983 */ /* 0x000f220000100a00 */
[----:B------:R-:W-:Y:S02]  /*0650*/  SHF.L.W.U32.HI R15, R5, 0x1, R5 ;  /* 0x00000001050f7819 */ /* 0x000fe40000010e05 */
[----:B------:R-:W-:Y:S01]  /*0660*/  LOP3.LUT R19, R19, R14, RZ, 0x3c, !PT ;  /* 0x0000000e13137212 */ /* 0x000fe200078e3cff */
[----:B------:R-:W4:Y:S01]  /*0670*/  LDL.128 R4, [R0+0x8] ;  /* 0x0000080000047983 */ /* 0x000f220000100c00 */
[----:B------:R-:W-:Y:S02]  /*0680*/  SHF.L.W.U32.HI R11, R11, 0x1, R11 ;  /* 0x000000010b0b7819 */ /* 0x000fe40000010e0b */
[----:B------:R-:W-:Y:S01]  /*0690*/  SHF.L.W.U32.HI R19, R19, 0x1, R19 ;  /* 0x0000000113137819 */ /* 0x000fe20000010e13 */
[----:B------:R0:W-:Y:S04]  /*06a0*/  STL.64 [R0+0x38], R14 ;  /* 0x0000380e00007387 */ /* 0x0001e80000100a00 */
[----:B-1----:R-:W4:Y:S04]  /*06b0*/  LDL R3, [R0+0x3c] ;  /* 0x00003c0000037983 */ /* 0x002f280000100800 */
[----:B------:R-:W-:Y:S04]  /*06c0*/  STL [R0+0x40], R11 ;  /* 0x0000400b00007387 */ /* 0x000fe80000100800 */
[----:B------:R-:W5:Y:S04]  /*06d0*/  LDL R10, [R0+0x40] ;  /* 0x00004000000a7983 */ /* 0x000f680000100800 */
[----:B------:R1:W-:Y:S04]  /*06e0*/  STL [R0+0x44], R19 ;  /* 0x0000441300007387 */ /* 0x0003e80000100800 */
[----:B------:R-:W2:Y:S04]  /*06f0*/  LDL R9, [R0+0x44] ;  /* 0x0000440000097983 */ /* 0x000ea80000100800 */
[----:B0-----:R-:W3:Y:S04]  /*0700*/  LDL R14, [R0+0x34] ;  /* 0x00003400000e7983 */ /* 0x001ee80000100800 */
[----:B-1----:R-:W3:Y:S01]  /*0710*/  LDL R19, [R0+0x3c] ;  /* 0x00003c0000137983 */ /* 0x002ee20000100800 */
[----:B----4-:R-:W-:-:S04]  /*0720*/  LOP3.LUT R3, R6, R12, R3, 0x96, !PT ;  /* 0x0000000c06037212 */ /* 0x010fc800078e9603 */
[----:B------:R-:W-:Y:S02]  /*0730*/  LOP3.LUT R3, R3, R4, RZ, 0x3c, !PT ;  /* 0x0000000403037212 */ /* 0x000fe400078e3cff */
[----:B-----5:R-:W-:-:S04]  /*0740*/  LOP3.LUT R12, R7, R13, R10, 0x96, !PT ;  /* 0x0000000d070c7212 */ /* 0x020fc800078e960a */
[----:B------:R-:W-:Y:S02]  /*0750*/  LOP3.LUT R5, R12, R5, RZ, 0x3c, !PT ;  /* 0x000000050c057212 */ /* 0x000fe400078e3cff */
[----:B--2---:R-:W-:Y:S02]  /*0760*/  LOP3.LUT R9, R16, R8, R9, 0x96, !PT ;  /* 0x0000000810097212 */ /* 0x004fe400078e9609 */
[----:B------:R-:W-:Y:S01]  /*0770*/  SHF.L.W.U32.HI R15, R5, 0x1, R5 ;  /* 0x00000001050f7819 */ /* 0x000fe20000010e05 */
[----:B------:R-:W2:Y:S01]  /*0780*/  LDL R16, [R0+0x28] ;  /* 0x0000280000107983 */ /* 0x000ea20000100800 */
[----:B---3--:R-:W-:Y:S02]  /*0790*/  LOP3.LUT R17, R7, R14, R17, 0x96, !PT ;  /* 0x0000000e07117212 */ /* 0x008fe400078e9611 */
[----:B------:R-:W-:Y:S02]  /*07a0*/  SHF.L.W.U32.HI R14, R3, 0x1, R3 ;  /* 0x00000001030e7819 */ /* 0x000fe40000010e03 */
[----:B------:R-:W-:-:S02]  /*07b0*/  LOP3.LUT R9, R9, R6, RZ, 0x3c, !PT ;  /* 0x0000000609097212 */ /* 0x000fc400078e3cff */
[----:B------:R-:W-:Y:S01]  /*07c0*/  LOP3.LUT R17, R17, R14, RZ, 0x3c, !PT ;  /* 0x0000000e11117212 */ /* 0x000fe200078e3cff */
[----:B------:R0:W-:Y:S01]  /*07d0*/  STL.64 [R0+0x48], R14 ;  /* 0x0000480e00007387 */ /* 0x0001e20000100a00 */
[----:B------:R-:W-:Y:S02]  /*07e0*/  SHF.L.W.U32.HI R3, R9, 0x1, R9 ;  /* 0x0000000109037819 */ /* 0x000fe40000010e09 */
[----:B------:R-:W-:Y:S01]  /*07f0*/  SHF.L.W.U32.HI R17, R17, 0x1, R17 ;  /* 0x0000000111117819 */ /* 0x000fe20000010e11 */
[----:B------:R-:W3:Y:S04]  /*0800*/  LDL.128 R4, [R0+0x18] ;  /* 0x0000180000047983 */ /* 0x000ee80000100c00 */
[----:B------:R-:W3:Y:S04]  /*0810*/  LDL.64 R8, [R0+0x38] ;  /* 0x0000380000087983 */ /* 0x000ee80000100a00 */
[----:B------:R-:W3:Y:S04]  /*0820*/  LDL R11, [R0+0x4c] ;  /* 0x00004c00000b7983 */ /* 0x000ee80000100800 */
[----:B------:R1:W-:Y:S04]  /*0830*/  STL [R0+0x50], R3 ;  /* 0x0000500300007387 */ /* 0x0003e80000100800 */
[----:B------:R-:W4:Y:S04]  /*0840*/  LDL R12, [R0+0x50] ;  /* 0x00005000000c7983 */ /* 0x000f280000100800 */
[----:B------:R5:W-:Y:S04]  /*0850*/  STL [R0+0x54], R17 ;  /* 0x0000541100007387 */ /* 0x000be80000100800 */
[----:B------:R-:W2:Y:S04]  /*0860*/  LDL R13, [R0+0x54] ;  /* 0x00005400000d7983 */ /* 0x000ea80000100800 */
[----:B0-----:R-:W5:Y:S01]  /*0870*/  LDL R14, [R0+0x44] ;  /* 0x00004400000e7983 */ /* 0x001f620000100800 */
[----:B---3--:R-:W-:-:S04]  /*0880*/  LOP3.LUT R11, R6, R8, R11, 0x96, !PT ;  /* 0x00000008060b7212 */ /* 0x008fc800078e960b */
[----:B------:R-:W-:Y:S02]  /*0890*/  LOP3.LUT R4, R11, R4, RZ, 0x3c, !PT ;  /* 0x000000040b047212 */ /* 0x000fe400078e3cff */
[----:B----4-:R-:W-:-:S04]  /*08a0*/  LOP3.LUT R8, R7, R9, R12, 0x96, !PT ;  /* 0x0000000907087212 */ /* 0x010fc800078e960c */
[----:B------:R-:W-:Y:S02]  /*08b0*/  LOP3.LUT R5, R8, R5, RZ, 0x3c, !PT ;  /* 0x0000000508057212 */ /* 0x000fe400078e3cff */
[----:B--2---:R-:W-:Y:S02]  /*08c0*/  LOP3.LUT R13, R16, R10, R13, 0x96, !PT ;  /* 0x0000000a100d7212 */ /* 0x004fe400078e960d */
[----:B------:R-:W-:Y:S01]  /*08d0*/  SHF.L.W.U32.HI R10, R4, 0x1, R4 ;  /* 0x00000001040a7819 */ /* 0x000fe20000010e04 */
[----:B------:R-:W2:Y:S01]  /*08e0*/  LDL R16, [R0+0x38] ;  /* 0x0000380000107983 */ /* 0x000ea20000100800 */
[----:B-----5:R-:W-:Y:S02]  /*08f0*/  LOP3.LUT R7, R7, R14, R18, 0x96, !PT ;  /* 0x0000000e07077212 */ /* 0x020fe400078e9612 */
        /* <DEDUP_REMOVED lines=8> */
[----:B------:R-:W3:Y:S04]  /*0980*/  LDL.128 R4, [R0+0x28] ;  /* 0x0000280000047983 */ /* 0x000ee80000100c00 */
        /* <DEDUP_REMOVED lines=9> */
[----:B-----5:R-:W-:Y:S02]  /*0a20*/  LOP3.LUT R10, R7, R15, R8, 0x96, !PT ;  /* 0x0000000f070a7212 */ /* 0x020fe400078e9608 */
[----:B--2---:R-:W-:Y:S02]  /*0a30*/  LOP3.LUT R17, R16, R12, R17, 0x96, !PT ;  /* 0x0000000c10117212 */ /* 0x004fe400078e9611 */
[----:B------:R-:W-:Y:S01]  /*0a40*/  LOP3.LUT R5, R10, R5, RZ, 0x3c, !PT ;  /* 0x000000050a057212 */ /* 0x000fe200078e3cff */
[----:B------:R-:W2:Y:S01]  /*0a50*/  LDL R16, [R0+0x4c] ;  /* 0x00004c0000107983 */ /* 0x000ea20000100800 */
[----:B------:R-:W-:-:S02]  /*0a60*/  LOP3.LUT R17, R17, R6, RZ, 0x3c, !PT ;  /* 0x0000000611117212 */ /* 0x000fc400078e3cff */
[----:B------:R-:W-:Y:S01]  /*0a70*/  SHF.L.W.U32.HI R14, R4, 0x1, R4 ;  /* 0x00000001040e7819 */ /* 0x000fe20000010e04 */
[----:B------:R-:W3:Y:S01]  /*0a80*/  LDL.64 R10, [R0+0x58] ;  /* 0x00005800000a7983 */ /* 0x000ee20000100a00 */
[----:B------:R-:W-:Y:S02]  /*0a90*/  SHF.L.W.U32.HI R15, R5, 0x1, R5 ;  /* 0x00000001050f7819 */ /* 0x000fe40000010e05 */
[----:B------:R-:W-:Y:S01]  /*0aa0*/  LOP3.LUT R19, R19, R14, RZ, 0x3c, !PT ;  /* 0x0000000e13137212 */ /* 0x000fe200078e3cff */
[----:B------:R-:W3:Y:S01]  /*0ab0*/  LDL.128 R4, [R0+0x38] ;  /* 0x0000380000047983 */ /* 0x000ee20000100c00 */
[----:B------:R-:W-:Y:S02]  /*0ac0*/  SHF.L.W.U32.HI R17, R17, 0x1, R17 ;  /* 0x0000000111117819 */ /* 0x000fe40000010e11 */
[----:B------:R-:W-:Y:S01]  /*0ad0*/  SHF.L.W.U32.HI R19, R19, 0x1, R19 ;  /* 0x0000000113137819 */ /* 0x000fe20000010e13 */
[----:B------:R0:W-:Y:S04]  /*0ae0*/  STL.64 [R0+0x68], R14 ;  /* 0x0000680e00007387 */ /* 0x0001e80000100a00 */
[----:B-1----:R-:W3:Y:S04]  /*0af0*/  LDL R3, [R0+0x6c] ;  /* 0x00006c0000037983 */ /* 0x002ee80000100800 */
[----:B------:R1:W-:Y:S04]  /*0b00*/  STL [R0+0x70], R17 ;  /* 0x0000701100007387 */ /* 0x0003e80000100800 */
[----:B------:R-:W4:Y:S04]  /*0b10*/  LDL R12, [R0+0x70] ;  /* 0x00007000000c7983 */ /* 0x000f280000100800 */
[----:B------:R5:W-:Y:S04]  /*0b20*/  STL [R0+0x74], R19 ;  /* 0x0000741300007387 */ /* 0x000be80000100800 */
[----:B------:R-:W5:Y:S04]  /*0b30*/  LDL R9, [R0+0x74] ;  /* 0x0000740000097983 */ /* 0x000f680000100800 */
[----:B0-----:R-:W2:Y:S04]  /*0b40*/  LDL R14, [R0+0x64] ;  /* 0x00006400000e7983 */ /* 0x001ea80000100800 */
[----:B------:R-:W2:Y:S01]  /*0b50*/  LDL R15, [R0+0x5c] ;  /* 0x00005c00000f7983 */ /* 0x000ea20000100800 */
[----:B---3--:R-:W-:-:S04]  /*0b60*/  LOP3.LUT R3, R6, R10, R3, 0x96, !PT ;  /* 0x0000000a06037212 */ /* 0x008fc800078e9603 */
[----:B------:R-:W-:Y:S02]  /*0b70*/  LOP3.LUT R3, R3, R4, RZ, 0x3c, !PT ;  /* 0x0000000403037212 */ /* 0x000fe400078e3cff */
[----:B----4-:R-:W-:-:S04]  /*0b80*/  LOP3.LUT R10, R7, R11, R12, 0x96, !PT ;  /* 0x0000000b070a7212 */ /* 0x010fc800078e960c */
[----:B------:R-:W-:Y:S02]  /*0b90*/  LOP3.LUT R5, R10, R5, RZ, 0x3c, !PT ;  /* 0x000000050a057212 */ /* 0x000fe400078e3cff */
[----:B-----5:R-:W-:Y:S02]  /*0ba0*/  LOP3.LUT R9, R13, R8, R9, 0x96, !PT ;  /* 0x000000080d097212 */ /* 0x020fe400078e9609 */
[----:B-1----:R-:W-:Y:S01]  /*0bb0*/  SHF.L.W.U32.HI R17, R5, 0x1, R5 ;  /* 0x0000000105117819 */ /* 0x002fe20000010e05 */
[----:B------:R-:W3:Y:S01]  /*0bc0*/  LDL R13, [R0+0x58] ;  /* 0x00005800000d7983 */ /* 0x000ee20000100800 */
[----:B--2---:R-:W-:Y:S02]  /*0bd0*/  LOP3.LUT R7, R7, R14, R16, 0x96, !PT ;  /* 0x0000000e07077212 */ /* 0x004fe400078e9610 */
[----:B------:R-:W-:Y:S01]  /*0be0*/  SHF.L.W.U32.HI R16, R3, 0x1, R3 ;  /* 0x0000000103107819 */ /* 0x000fe20000010e03 */
[----:B------:R-:W2:Y:S01]  /*0bf0*/  LDL.64 R4, [R0+0x68] ;  /* 0x0000680000047983 */ /* 0x000ea20000100a00 */
[----:B------:R-:W-:-:S02]  /*0c00*/  LOP3.LUT R9, R9, R6, RZ, 0x3c, !PT ;  /* 0x0000000609097212 */ /* 0x000fc400078e3cff */
[----:B------:R-:W-:Y:S01]  /*0c10*/  LOP3.LUT R7, R7, R16, RZ, 0x3c, !PT ;  /* 0x0000001007077212 */ /* 0x000fe200078e3cff */
[----:B------:R-:W-:Y:S01]  /*0c20*/  STL.64 [R0+0x78], R16 ;  /* 0x0000781000007387 */ /* 0x000fe20000100a00 */
[----:B------:R-:W-:-:S03]  /*0c30*/  SHF.L.W.U32.HI R19, R9, 0x1, R9 ;  /* 0x0000000109137819 */ /* 0x000fc60000010e09 */
[----:B------:R-:W2:Y:S01]  /*0c40*/  LDL.128 R8, [R0+0x48] ;  /* 0x0000480000087983 */ /* 0x000ea20000100c00 */
[----:B------:R-:W-:-:S03]  /*0c50*/  SHF.L.W.U32.HI R21, R7, 0x1, R7 ;  /* 0x0000000107157819 */ /* 0x000fc60000010e07 */
[----:B------:R-:W2:Y:S04]  /*0c60*/  LDL R3, [R0+0x7c] ;  /* 0x00007c0000037983 */ /* 0x000ea80000100800 */
[----:B------:R-:W-:Y:S04]  /*0c70*/  STL [R0+0x80], R19 ;  /* 0x0000801300007387 */ /* 0x000fe80000100800 */
[----:B------:R-:W-:Y:S04]  /*0c80*/  STL [R0+0x84], R21 ;  /* 0x0000841500007387 */ /* 0x000fe80000100800 */
[----:B------:R-:W3:Y:S04]  /*0c90*/  LDL R7, [R0+0x84] ;  /* 0x0000840000077983 */ /* 0x000ee80000100800 */
[----:B------:R-:W4:Y:S04]  /*0ca0*/  LDL R6, [R0+0x80] ;  /* 0x0000800000067983 */ /* 0x000f280000100800 */
[----:B------:R-:W5:Y:S01]  /*0cb0*/  LDL R14, [R0+0x74] ;  /* 0x00007400000e7983 */ /* 0x000f620000100800 */
[----:B------:R-:W-:-:S04]  /*0cc0*/  UIADD3 UR4, UPT, UPT, UR4, 0x20, URZ ;  /* 0x0000002004047890 */ /* 0x000fc8000fffe0ff */
[----:B------:R-:W-:Y:S01]  /*0cd0*/  UISETP.NE.AND UP0, UPT, UR4, 0x40, UPT ;  /* 0x000000400400788c */ /* 0x000fe2000bf05270 */
[----:B--2---:R-:W-:-:S04]  /*0ce0*/  LOP3.LUT R3, R10, R4, R3, 0x96, !PT ;  /* 0x000000040a037212 */ /* 0x004fc800078e9603 */
[----:B------:R-:W-:-:S04]  /*0cf0*/  LOP3.LUT R3, R3, R8, RZ, 0x3c, !PT ;  /* 0x0000000803037212 */ /* 0x000fc800078e3cff */
[----:B------:R-:W-:Y:S02]  /*0d00*/  SHF.L.W.U32.HI R4, R3, 0x1, R3 ;  /* 0x0000000103047819 */ /* 0x000fe40000010e03 */
[----:B---3--:R-:W-:Y:S02]  /*0d10*/  LOP3.LUT R7, R13, R12, R7, 0x96, !PT ;  /* 0x0000000c0d077212 */ /* 0x008fe400078e9607 */
[C---:B----4-:R-:W-:Y:S02]  /*0d20*/  LOP3.LUT R8, R11.reuse, R5, R6, 0x96, !PT ;  /* 0x000000050b087212 */ /* 0x050fe400078e9606 */
[----:B-----5:R-:W-:Y:S02]  /*0d30*/  LOP3.LUT R15, R11, R14, R15, 0x96, !PT ;  /* 0x0000000e0b0f7212 */ /* 0x020fe400078e960f */
[----:B------:R-:W-:Y:S02]  /*0d40*/  LOP3.LUT R8, R8, R9, RZ, 0x3c, !PT ;  /* 0x0000000908087212 */ /* 0x000fe400078e3cff */
[----:B------:R-:W-:-:S02]  /*0d50*/  LOP3.LUT R7, R7, R10, RZ, 0x3c, !PT ;  /* 0x0000000a07077212 */ /* 0x000fc400078e3cff */
[----:B------:R-:W-:Y:S02]  /*0d60*/  LOP3.LUT R15, R15, R4, RZ, 0x3c, !PT ;  /* 0x000000040f0f7212 */ /* 0x000fe400078e3cff */
[----:B------:R-:W-:Y:S02]  /*0d70*/  SHF.L.W.U32.HI R5, R8, 0x1, R8 ;  /* 0x0000000108057819 */ /* 0x000fe40000010e08 */
[----:B------:R-:W-:Y:S02]  /*0d80*/  SHF.L.W.U32.HI R7, R7, 0x1, R7 ;  /* 0x0000000107077819 */ /* 0x000fe40000010e07 */
[----:B------:R-:W-:Y:S01]  /*0d90*/  SHF.L.W.U32.HI R15, R15, 0x1, R15 ;  /* 0x000000010f0f7819 */ /* 0x000fe20000010e0f */
[----:B------:R-:W-:Y:S01]  /*0da0*/  VIADD R3, R0, 0x80 ;  /* 0x0000008000037836 */ /* 0x000fe20000000000 */
[----:B------:R-:W-:Y:S04]  /*0db0*/  STL.64 [R0+0x88], R4 ;  /* 0x0000880400007387 */ /* 0x000fe80000100a00 */
[----:B------:R-:W-:Y:S04]  /*0dc0*/  STL [R0+0x90], R7 ;  /* 0x0000900700007387 */ /* 0x000fe80000100800 */
[----:B------:R0:W-:Y:S02]  /*0dd0*/  STL [R0+0x94], R15 ;  /* 0x0000940f00007387 */ /* 0x0001e40000100800 */
[----:B0-----:R-:W-:Y:S01]  /*0de0*/  IMAD.MOV.U32 R0, RZ, RZ, R3 ;  /* 0x000000ffff007224 */ /* 0x001fe200078e0003 */
[----:B------:R-:W-:Y:S06]  /*0df0*/  BRA.U UP0, `(.L_x_0) ;  /* 0xfffffff5000c7547 */ /* 0x000fec000b83ffff */
[----:B------:R-:W-:Y:S02]  /*0e00*/  VIADD R6, R1, 0x8 ;  /* 0x0000000801067836 */ /* 0x000fe40000000000 */
[----:B------:R-:W-:Y:S02]  /*0e10*/  IMAD.MOV.U32 R7, RZ, RZ, -0x3c2d1e10 ;  /* 0xc3d2e1f0ff077424 */ /* 0x000fe400078e00ff */
[----:B------:R-:W-:Y:S02]  /*0e20*/  IMAD.MOV.U32 R0, RZ, RZ, 0x10325476 ;  /* 0x10325476ff007424 */ /* 0x000fe400078e00ff */
[----:B------:R-:W-:Y:S02]  /*0e30*/  IMAD.MOV.U32 R3, RZ, RZ, -0x67452302 ;  /* 0x98badcfeff037424 */ /* 0x000fe400078e00ff */
[----:B------:R-:W-:Y:S02]  /*0e40*/  IMAD.MOV.U32 R8, RZ, RZ, -0x10325477 ;  /* 0xefcdab89ff087424 */ /* 0x000fe400078e00ff */
[----:B------:R-:W-:-:S02]  /*0e50*/  IMAD.MOV.U32 R10, RZ, RZ, 0x67452301 ;  /* 0x67452301ff0a7424 */ /* 0x000fc400078e00ff */
[----:B------:R-:W-:-:S07]  /*0e60*/  IMAD.MOV.U32 R13, RZ, RZ, -0x50 ;  /* 0xffffffb0ff0d7424 */ /* 0x000fce00078e00ff */
.L_x_11:
[----:B------:R0:W5:Y:S01]  /*0e70*/  LDL.64 R4, [R6+-0x8] ;  /* 0xfffff80006047983 */ /* 0x0001620000100a00 */
[----:B------:R-:W-:Y:S01]  /*0e80*/  VIADD R11, R13, 0x50 ;  /* 0x000000500d0b7836 */ /* 0x000fe20000000000 */
[----:B------:R-:W-:-:S04]  /*0e90*/  LEA.HI R9, R10, R7, R10, 0x5 ;  /* 0x000000070a097211 */ /* 0x000fc800078f280a */
[C---:B------:R-:W-:Y:S02]  /*0ea0*/  ISETP.GT.U32.AND P1, PT, R11.reuse, 0x13, PT ;  /* 0x000000130b00780c */ /* 0x040fe40003f24070 */
[----:B------:R-:W-:-:S11]  /*0eb0*/  ISETP.GE.U32.AND P0, PT, R11, 0x13, PT ;  /* 0x000000130b00780c */ /* 0x000fd60003f06070 */
[----:B------:R-:W-:Y:S01]  /*0ec0*/  @!P1 LOP3.LUT R7, R0, R8, R3, 0xb8, !PT ;  /* 0x0000000800079212 */ /* 0x000fe200078eb803 */
[----:B------:R-:W-:Y:S01]  /*0ed0*/  @!P1 IMAD.MOV.U32 R12, RZ, RZ, 0x5a827999 ;  /* 0x5a827999ff0c9424 */ /* 0x000fe200078e00ff */
[----:B0-----:R-:W-:Y:S06]  /*0ee0*/  @!P1 BRA `(.L_x_1) ;  /* 0x0000000000249947 */ /* 0x001fec0003800000 */
[----:B------:R-:W-:-:S13]  /*0ef0*/  ISETP.GT.U32.AND P1, PT, R11, 0x27, PT ;  /* 0x000000270b00780c */ /* 0x000fda0003f24070 */
[----:B------:R-:W-:Y:S01]  /*0f00*/  @!P1 LOP3.LUT R7, R8, R3, R0, 0x96, !PT ;  /* 0x0000000308079212 */ /* 0x000fe200078e9600 */
[----:B------:R-:W-:Y:S01]  /*0f10*/  @!P1 IMAD.MOV.U32 R12, RZ, RZ, 0x6ed9eba1 ;  /* 0x6ed9eba1ff0c9424 */ /* 0x000fe200078e00ff */
[----:B------:R-:W-:Y:S06]  /*0f20*/  @!P1 BRA `(.L_x_1) ;  /* 0x0000000000149947 */ /* 0x000fec0003800000 */
[----:B------:R-:W-:-:S13]  /*0f30*/  ISETP.GT.U32.AND P1, PT, R11, 0x3b, PT ;  /* 0x0000003b0b00780c */ /* 0x000fda0003f24070 */
[----:B------:R-:W-:Y:S01]  /*0f40*/  @!P1 LOP3.LUT R7, R3, R0, R8, 0xe8, !PT ;  /* 0x0000000003079212 */ /* 0x000fe200078ee808 */
[----:B------:R-:W-:Y:S01]  /*0f50*/  @!P1 IMAD.MOV.U32 R12, RZ, RZ, -0x70e44324 ;  /* 0x8f1bbcdcff0c9424 */ /* 0x000fe200078e00ff */
[----:B------:R-:W-:Y:S01]  /*0f60*/  @P1 LOP3.LUT R7, R8, R3, R0, 0x96, !PT ;  /* 0x0000000308071212 */ /* 0x000fe200078e9600 */
[----:B------:R-:W-:-:S07]  /*0f70*/  @P1 IMAD.MOV.U32 R12, RZ, RZ, -0x359d3e2a ;  /* 0xca62c1d6ff0c1424 */ /* 0x000fce00078e00ff */
.L_x_1:
[----:B------:R-:W-:Y:S02]  /*0f80*/  IADD3 R7, PT, PT, R12, R9, R7 ;  /* 0x000000090c077210 */ /* 0x000fe40007ffe007 */
[----:B------:R-:W-:-:S03]  /*0f90*/  SHF.L.W.U32.HI R15, R8, 0x1e, R8 ;  /* 0x0000001e080f7819 */ /* 0x000fc60000010e08 */
[----:B-----5:R-:W-:Y:S01]  /*0fa0*/  IMAD.IADD R8, R4, 0x1, R7 ;  /* 0x0000000104087824 */ /* 0x020fe200078e0207 */
[----:B------:R-:W-:Y:S06]  /*0fb0*/  @!P0 BRA `(.L_x_2) ;  /* 0x00000000002c8947 */ /* 0x000fec0003800000 */
[----:B------:R-:W-:-:S13]  /*0fc0*/  ISETP.GE.U32.AND P0, PT, R11, 0x27, PT ;  /* 0x000000270b00780c */ /* 0x000fda0003f06070 */
[----:B------:R-:W-:Y:S05]  /*0fd0*/  @!P0 BRA `(.L_x_3) ;  /* 0x0000000000188947 */ /* 0x000fea0003800000 */
[----:B------:R-:W-:-:S13]  /*0fe0*/  ISETP.GE.U32.AND P0, PT, R11, 0x3b, PT ;  /* 0x0000003b0b00780c */ /* 0x000fda0003f06070 */
[----:B------:R-:W-:Y:S01]  /*0ff0*/  @P0 LOP3.LUT R4, R10, R15, R3, 0x96, !PT ;  /* 0x0000000f0a040212 */ /* 0x000fe200078e9603 */
[----:B------:R-:W-:Y:S01]  /*1000*/  @P0 IMAD.MOV.U32 R7, RZ, RZ, -0x359d3e2a ;  /* 0xca62c1d6ff070424 */ /* 0x000fe200078e00ff */
[----:B------:R-:W-:Y:S01]  /*1010*/  @!P0 LOP3.LUT R4, R15, R3, R10, 0xe8, !PT ;  /* 0x000000030f048212 */ /* 0x000fe200078ee80a */
[----:B------:R-:W-:Y:S01]  /*1020*/  @!P0 IMAD.MOV.U32 R7, RZ, RZ, -0x70e44324 ;  /* 0x8f1bbcdcff078424 */ /* 0x000fe200078e00ff */
[----:B------:R-:W-:Y:S06]  /*1030*/  BRA `(.L_x_4) ;  /* 0x0000000000147947 */ /* 0x000fec0003800000 */
.L_x_3:
[----:B------:R-:W-:Y:S01]  /*1040*/  LOP3.LUT R4, R10, R15, R3, 0x96, !PT ;  /* 0x0000000f0a047212 */ /* 0x000fe200078e9603 */
[----:B------:R-:W-:Y:S01]  /*1050*/  IMAD.MOV.U32 R7, RZ, RZ, 0x6ed9eba1 ;  /* 0x6ed9eba1ff077424 */ /* 0x000fe200078e00ff */
[----:B------:R-:W-:Y:S06]  /*1060*/  BRA `(.L_x_4) ;  /* 0x0000000000087947 */ /* 0x000fec0003800000 */
.L_x_2:
[----:B------:R-:W-:Y:S01]  /*1070*/  LOP3.LUT R4, R3, R10, R15, 0xb8, !PT ;  /* 0x0000000a03047212 */ /* 0x000fe200078eb80f */
[----:B------:R-:W-:-:S07]  /*1080*/  IMAD.MOV.U32 R7, RZ, RZ, 0x5a827999 ;  /* 0x5a827999ff077424 */ /* 0x000fce00078e00ff */
.L_x_4:
[----:B------:R-:W-:Y:S02]  /*1090*/  ISETP.GE.U32.AND P0, PT, R11, 0x12, PT ;  /* 0x000000120b00780c */ /* 0x000fe40003f06070 */
[----:B------:R-:W-:-:S04]  /*10a0*/  LEA.HI R0, R8, R0, R8, 0x5 ;  /* 0x0000000008007211 */ /* 0x000fc800078f2808 */
[----:B------:R-:W-:Y:S02]  /*10b0*/  IADD3 R0, PT, PT, R7, R0, R4 ;  /* 0x0000000007007210 */ /* 0x000fe40007ffe004 */
[----:B------:R-:W-:-:S03]  /*10c0*/  SHF.L.W.U32.HI R7, R10, 0x1e, R10 ;  /* 0x0000001e0a077819 */ /* 0x000fc60000010e0a */
[----:B------:R-:W-:Y:S02]  /*10d0*/  IMAD.IADD R10, R0, 0x1, R5 ;  /* 0x00000001000a7824 */ /* 0x000fe400078e0205 */
[----:B------:R-:W-:Y:S05]  /*10e0*/  @!P0 BRA `(.L_x_5) ;  /* 0x00000000002c8947 */ /* 0x000fea0003800000 */
        /* <DEDUP_REMOVED lines=8> */
.L_x_6:
[----:B------:R-:W-:Y:S01]  /*1170*/  LOP3.LUT R0, R8, R7, R15, 0x96, !PT ;  /* 0x0000000708007212 */ /* 0x000fe200078e960f */
[----:B------:R-:W-:Y:S01]  /*1180*/  IMAD.MOV.U32 R9, RZ, RZ, 0x6ed9eba1 ;  /* 0x6ed9eba1ff097424 */ /* 0x000fe200078e00ff */
[----:B------:R-:W-:Y:S06]  /*1190*/  BRA `(.L_x_7) ;  /* 0x0000000000087947 */ /* 0x000fec0003800000 */
.L_x_5:
[----:B------:R-:W-:Y:S01]  /*11a0*/  LOP3.LUT R0, R15, R8, R7, 0xb8, !PT ;  /* 0x000000080f007212 */ /* 0x000fe200078eb807 */
[----:B------:R-:W-:-:S07]  /*11b0*/  IMAD.MOV.U32 R9, RZ, RZ, 0x5a827999 ;  /* 0x5a827999ff097424 */ /* 0x000fce00078e00ff */
.L_x_7:
[----:B------:R-:W2:Y:S01]  /*11c0*/  LDL.64 R4, [R6] ;  /* 0x0000000006047983 */ /* 0x000ea20000100a00 */
[----:B------:R-:W-:Y:S02]  /*11d0*/  ISETP.GE.U32.AND P0, PT, R11, 0x11, PT ;  /* 0x000000110b00780c */ /* 0x000fe40003f06070 */
[----:B------:R-:W-:-:S04]  /*11e0*/  LEA.HI R3, R10, R3, R10, 0x5 ;  /* 0x000000030a037211 */ /* 0x000fc800078f280a */
[----:B------:R-:W-:Y:S02]  /*11f0*/  IADD3 R3, PT, PT, R9, R3, R0 ;  /* 0x0000000309037210 */ /* 0x000fe40007ffe000 */
[----:B------:R-:W-:-:S03]  /*1200*/  SHF.L.W.U32.HI R0, R8, 0x1e, R8 ;  /* 0x0000001e08007819 */ /* 0x000fc60000010e08 */
[----:B--2---:R-:W-:Y:S02]  /*1210*/  IMAD.IADD R8, R4, 0x1, R3 ;  /* 0x0000000104087824 */ /* 0x004fe400078e0203 */
        /* <DEDUP_REMOVED lines=9> */
.L_x_9:
[----:B------:R-:W-:Y:S01]  /*12b0*/  LOP3.LUT R3, R10, R0, R7, 0x96, !PT ;  /* 0x000000000a037212 */ /* 0x000fe200078e9607 */
[----:B------:R-:W-:Y:S01]  /*12c0*/  IMAD.MOV.U32 R4, RZ, RZ, 0x6ed9eba1 ;  /* 0x6ed9eba1ff047424 */ /* 0x000fe200078e00ff */
[----:B------:R-:W-:Y:S06]  /*12d0*/  BRA `(.L_x_10) ;  /* 0x0000000000087947 */ /* 0x000fec0003800000 */
.L_x_8:
[----:B------:R-:W-:Y:S01]  /*12e0*/  LOP3.LUT R3, R7, R10, R0, 0xb8, !PT ;  /* 0x0000000a07037212 */ /* 0x000fe200078eb800 */
[----:B------:R-:W-:-:S07]  /*12f0*/  IMAD.MOV.U32 R4, RZ, RZ, 0x5a827999 ;  /* 0x5a827999ff047424 */ /* 0x000fce00078e00ff */
.L_x_10:
[----:B------:R-:W-:Y:S01]  /*1300*/  VIADD R13, R13, 0x4 ;  /* 0x000000040d0d7836 */ /* 0x000fe20000000000 */
[----:B------:R-:W-:Y:S01]  /*1310*/  LEA.HI R9, R8, R15, R8, 0x5 ;  /* 0x0000000f08097211 */ /* 0x000fe200078f2808 */
[----:B------:R-:W-:-:S03]  /*1320*/  VIADD R6, R6, 0x10 ;  /* 0x0000001006067836 */ /* 0x000fc60000000000 */
[----:B------:R-:W-:Y:S02]  /*1330*/  ISETP.NE.AND P0, PT, R13, RZ, PT ;  /* 0x000000ff0d00720c */ /* 0x000fe40003f05270 */
[----:B------:R-:W-:Y:S02]  /*1340*/  IADD3 R4, PT, PT, R4, R9, R3 ;  /* 0x0000000904047210 */ /* 0x000fe40007ffe003 */
[----:B------:R-:W-:-:S03]  /*1350*/  SHF.L.W.U32.HI R3, R10, 0x1e, R10 ;  /* 0x0000001e0a037819 */ /* 0x000fc60000010e0a */
[----:B------:R-:W-:-:S06]  /*1360*/  IMAD.IADD R10, R4, 0x1, R5 ;  /* 0x00000001040a7824 */ /* 0x000fcc00078e0205 */
[----:B------:R-:W-:Y:S05]  /*1370*/  @P0 BRA `(.L_x_11) ;  /* 0xfffffff800bc0947 */ /* 0x000fea000383ffff */
[----:B------:R-:W0:Y:S01]  /*1380*/  LDC.64 R4, c[0x0][0x388] ;  /* 0x0000e200ff047b82 */ /* 0x000e220000000a00 */
[----:B------:R-:W-:Y:S02]  /*1390*/  IMAD R11, R2, 0x5, RZ ;  /* 0x00000005020b7824 */ /* 0x000fe400078e02ff */
[----:B------:R-:W-:Y:S02]  /*13a0*/  VIADD R9, R10, 0x67452301 ;  /* 0x674523010a097836 */ /* 0x000fe40000000000 */
[----:B------:R-:W-:Y:S02]  /*13b0*/  VIADD R3, R3, 0x98badcfe ;  /* 0x98badcfe03037836 */ /* 0x000fe40000000000 */
[----:B------:R-:W-:Y:S02]  /*13c0*/  VIADD R13, R0, 0x10325476 ;  /* 0x10325476000d7836 */ /* 0x000fe40000000000 */
[----:B------:R-:W-:Y:S02]  /*13d0*/  VIADD R7, R7, 0xc3d2e1f0 ;  /* 0xc3d2e1f007077836 */ /* 0x000fe40000000000 */
[----:B0-----:R-:W-:-:S04]  /*13e0*/  IMAD.WIDE R4, R11, 0x4, R4 ;  /* 0x000000040b047825 */ /* 0x001fc800078e0204 */
[----:B------:R-:W-:Y:S01]  /*13f0*/  VIADD R11, R8, 0xefcdab89 ;  /* 0xefcdab89080b7836 */ /* 0x000fe20000000000 */
[----:B------:R-:W-:Y:S04]  /*1400*/  STG.E desc[UR6][R4.64], R9 ;  /* 0x0000000904007986 */ /* 0x000fe8000c101906 */
[----:B------:R-:W-:Y:S04]  /*1410*/  STG.E desc[UR6][R4.64+0x4], R11 ;  /* 0x0000040b04007986 */ /* 0x000fe8000c101906 */
[----:B------:R-:W-:Y:S04]  /*1420*/  STG.E desc[UR6][R4.64+0x8], R3 ;  /* 0x0000080304007986 */ /* 0x000fe8000c101906 */
[----:B------:R-:W-:Y:S04]  /*1430*/  STG.E desc[UR6][R4.64+0xc], R13 ;  /* 0x00000c0d04007986 */ /* 0x000fe8000c101906 */
[----:B------:R-:W-:Y:S01]  /*1440*/  STG.E desc[UR6][R4.64+0x10], R7 ;  /* 0x0000100704007986 */ /* 0x000fe2000c101906 */
[----:B------:R-:W-:Y:S05]  /*1450*/  EXIT ;  /* 0x000000000000794d */ /* 0x000fea0003800000 */
.L_x_12:
[----:B------:R-:W-:-:S00]  /*1460*/  BRA `(.L_x_12) ;  /* 0xfffffffc00fc7947 */ /* 0x000fc0000383ffff */
[----:B------:R-:W-:-:S00]  /*1470*/  NOP ;  /* 0x0000000000007918 */ /* 0x000fc00000000000 */
        /* <DEDUP_REMOVED lines=8> */
.L_x_13:


//--------------------- .nv.shared.reserved.0     --------------------------
	.section	.nv.shared.reserved.0,"aw",@nobits
	.weak		__nv_reservedSMEM_offset_0_alias
	.size		__nv_reservedSMEM_offset_0_alias, 0, 64
	.other		__nv_reservedSMEM_offset_0_alias,@"STO_CUDA_RESERVED_SHARED STV_DEFAULT"
__nv_reservedSMEM_offset_0_alias:
	.zero		0
	.zero		64


//--------------------- .nv.constant0.sha1_simple --------------------------
	.section	.nv.constant0.sha1_simple,"a",@progbits
	.sectionflags	@""
	.align	4
.nv.constant0.sha1_simple:
	.zero		916


//--------------------- SYMBOLS --------------------------

	.type		.nv.reservedSmem.offset0,@object
	.size		.nv.reservedSmem.offset0,0x4
